//
// Generated by NVIDIA NVVM Compiler
//
// Compiler Build ID: CL-27506705
// Cuda compilation tools, release 10.2, V10.2.89
// Based on LLVM 3.4svn
//

.version 6.5
.target sm_61
.address_size 64

	// .globl	kernel

.visible .entry kernel(
	.param .u64 kernel_param_0,
	.param .f32 kernel_param_1,
	.param .f32 kernel_param_2,
	.param .f32 kernel_param_3,
	.param .f32 kernel_param_4,
	.param .u32 kernel_param_5,
	.param .u32 kernel_param_6
)
{
	.reg .pred 	%p<4>;
	.reg .f32 	%f<21>;
	.reg .b32 	%r<13>;
	.reg .b64 	%rd<5>;


	ld.param.u64 	%rd1, [kernel_param_0];
	ld.param.f32 	%f9, [kernel_param_1];
	ld.param.f32 	%f10, [kernel_param_2];
	ld.param.f32 	%f11, [kernel_param_3];
	ld.param.f32 	%f12, [kernel_param_4];
	ld.param.u32 	%r5, [kernel_param_5];
	ld.param.u32 	%r12, [kernel_param_6];
	mov.u32 	%r1, %ctaid.x;
	cvt.rn.f32.u32	%f13, %r1;
	fma.rn.f32 	%f1, %f13, %f10, %f9;
	mov.u32 	%r8, %ctaid.y;
	cvt.rn.f32.u32	%f14, %r8;
	fma.rn.f32 	%f2, %f14, %f12, %f11;
	mov.u32 	%r11, 0;
	setp.lt.s32	%p1, %r12, 1;
	@%p1 bra 	BB0_5;

	mov.f32 	%f19, %f2;
	mov.f32 	%f20, %f1;

BB0_2:
	mul.f32 	%f5, %f19, %f19;
	mul.f32 	%f6, %f20, %f20;
	add.f32 	%f15, %f5, %f6;
	setp.gt.f32	%p2, %f15, 0f40800000;
	@%p2 bra 	BB0_3;

	mul.f32 	%f16, %f19, %f20;
	sub.f32 	%f17, %f6, %f5;
	add.f32 	%f7, %f1, %f17;
	fma.rn.f32 	%f18, %f19, %f20, %f16;
	add.f32 	%f19, %f2, %f18;
	add.s32 	%r11, %r11, 1;
	setp.lt.s32	%p3, %r11, %r12;
	mov.f32 	%f20, %f7;
	@%p3 bra 	BB0_2;
	bra.uni 	BB0_5;

BB0_3:
	mov.u32 	%r12, %r11;

BB0_5:
	mad.lo.s32 	%r10, %r8, %r5, %r1;
	cvta.to.global.u64 	%rd2, %rd1;
	mul.wide.u32 	%rd3, %r10, 4;
	add.s64 	%rd4, %rd2, %rd3;
	st.global.u32 	[%rd4], %r12;
	ret;
}




// ===== COMPILED SASS (sm_100) =====

	.target	sm_100

	.elftype	@"ET_EXEC"


//--------------------- .note.nv.tkinfo           --------------------------
	.section	.note.nv.tkinfo,"",@"SHT_NOTE"
	.sectionflags	@"SHF_NOTE_NV_TKINFO"
	.tkinfo
        /*0018*/ 	.word	0x00000002
        /*0030*/ 	.string	""
        /*0030*/ 	.string	"ptxas"
        /*0030*/ 	.string	"Cuda compilation tools, release 13.0, V13.0.88"
        /*0030*/ 	.string	"Build cuda_13.0.r13.0/compiler.36424714_0"
        /*0030*/ 	.string	"-arch sm_100 "



//--------------------- .note.nv.cuinfo           --------------------------
	.section	.note.nv.cuinfo,"",@"SHT_NOTE"
	.sectionflags	@"SHF_NOTE_NV_CUINFO"
        /*0018*/ 	.short	0x0002
        /*001a*/ 	.short	0x003d
        /*001c*/ 	.short	0x0082
	.zero		2


//--------------------- .nv.info                  --------------------------
	.section	.nv.info,"",@"SHT_CUDA_INFO"
	.align	4


	//----- nvinfo : EIATTR_REGCOUNT
	.align		4
        /*0000*/ 	.byte	0x04, 0x2f
        /*0002*/ 	.short	(.L_1 - .L_0)
	.align		4
.L_0:
        /*0004*/ 	.word	index@(kernel)
        /*0008*/ 	.word	0x0000000e


	//----- nvinfo : EIATTR_FRAME_SIZE
	.align		4
.L_1:
        /*000c*/ 	.byte	0x04, 0x11
        /*000e*/ 	.short	(.L_3 - .L_2)
	.align		4
.L_2:
        /*0010*/ 	.word	index@(kernel)
        /*0014*/ 	.word	0x00000000


	//----- nvinfo : EIATTR_MIN_STACK_SIZE
	.align		4
.L_3:
        /*0018*/ 	.byte	0x04, 0x12
        /*001a*/ 	.short	(.L_5 - .L_4)
	.align		4
.L_4:
        /*001c*/ 	.word	index@(kernel)
        /*0020*/ 	.word	0x00000000
.L_5:


//--------------------- .nv.compat                --------------------------
	.section	.nv.compat,"",@"SHT_CUDA_COMPAT_INFO"
	.align	4
        /*0000*/ 	.byte	0x02, 0x09, 0x00, 0x00, 0x02, 0x02, 0x01, 0x00, 0x02, 0x05, 0x05, 0x00, 0x03, 0x07, 0x01, 0x01
        /*0010*/ 	.byte	0x02, 0x03, 0x00, 0x00, 0x02, 0x06, 0x01, 0x00, 0x04, 0x0b, 0x08, 0x00, 0x01, 0x00, 0x00, 0x00
        /*0020*/ 	.byte	0x00, 0x00, 0x00, 0x00


//--------------------- .nv.info.kernel           --------------------------
	.section	.nv.info.kernel,"",@"SHT_CUDA_INFO"
	.sectionflags	@""
	.align	4


	//----- nvinfo : EIATTR_CUDA_API_VERSION
	.align		4
        /*0000*/ 	.byte	0x04, 0x37
        /*0002*/ 	.short	(.L_7 - .L_6)
.L_6:
        /*0004*/ 	.word	0x00000082


	//----- nvinfo : EIATTR_KPARAM_INFO
	.align		4
.L_7:
        /*0008*/ 	.byte	0x04, 0x17
        /*000a*/ 	.short	(.L_9 - .L_8)
.L_8:
        /*000c*/ 	.word	0x00000000
        /*0010*/ 	.short	0x0006
        /*0012*/ 	.short	0x001c
        /*0014*/ 	.byte	0x00, 0xf0, 0x11, 0x00


	//----- nvinfo : EIATTR_KPARAM_INFO
	.align		4
.L_9:
        /*0018*/ 	.byte	0x04, 0x17
        /*001a*/ 	.short	(.L_11 - .L_10)
.L_10:
        /*001c*/ 	.word	0x00000000
        /*0020*/ 	.short	0x0005
        /*0022*/ 	.short	0x0018
        /*0024*/ 	.byte	0x00, 0xf0, 0x11, 0x00


	//----- nvinfo : EIATTR_KPARAM_INFO
	.align		4
.L_11:
        /*0028*/ 	.byte	0x04, 0x17
        /*002a*/ 	.short	(.L_13 - .L_12)
.L_12:
        /*002c*/ 	.word	0x00000000
        /*0030*/ 	.short	0x0004
        /*0032*/ 	.short	0x0014
        /*0034*/ 	.byte	0x00, 0xf0, 0x11, 0x00


	//----- nvinfo : EIATTR_KPARAM_INFO
	.align		4
.L_13:
        /*0038*/ 	.byte	0x04, 0x17
        /*003a*/ 	.short	(.L_15 - .L_14)
.L_14:
        /*003c*/ 	.word	0x00000000
        /*0040*/ 	.short	0x0003
        /*0042*/ 	.short	0x0010
        /*0044*/ 	.byte	0x00, 0xf0, 0x11, 0x00


	//----- nvinfo : EIATTR_KPARAM_INFO
	.align		4
.L_15:
        /*0048*/ 	.byte	0x04, 0x17
        /*004a*/ 	.short	(.L_17 - .L_16)
.L_16:
        /*004c*/ 	.word	0x00000000
        /*0050*/ 	.short	0x0002
        /*0052*/ 	.short	0x000c
        /*0054*/ 	.byte	0x00, 0xf0, 0x11, 0x00


	//----- nvinfo : EIATTR_KPARAM_INFO
	.align		4
.L_17:
        /*0058*/ 	.byte	0x04, 0x17
        /*005a*/ 	.short	(.L_19 - .L_18)
.L_18:
        /*005c*/ 	.word	0x00000000
        /*0060*/ 	.short	0x0001
        /*0062*/ 	.short	0x0008
        /*0064*/ 	.byte	0x00, 0xf0, 0x11, 0x00


	//----- nvinfo : EIATTR_KPARAM_INFO
	.align		4
.L_19:
        /*0068*/ 	.byte	0x04, 0x17
        /*006a*/ 	.short	(.L_21 - .L_20)
.L_20:
        /*006c*/ 	.word	0x00000000
        /*0070*/ 	.short	0x0000
        /*0072*/ 	.short	0x0000
        /*0074*/ 	.byte	0x00, 0xf0, 0x21, 0x00


	//----- nvinfo : EIATTR_SPARSE_MMA_MASK
	.align		4
.L_21:
        /*0078*/ 	.byte	0x03, 0x50
        /*007a*/ 	.short	0x0000


	//----- nvinfo : EIATTR_MAXREG_COUNT
	.align		4
        /*007c*/ 	.byte	0x03, 0x1b
        /*007e*/ 	.short	0x00ff


	//----- nvinfo : EIATTR_MERCURY_ISA_VERSION
	.align		4
        /*0080*/ 	.byte	0x03, 0x5f
        /*0082*/ 	.short	0x0101


	//----- nvinfo : EIATTR_VRC_CTA_INIT_COUNT
	.align		4
        /*0084*/ 	.byte	0x02, 0x4a
	.zero		1
	.zero		1


	//----- nvinfo : EIATTR_EXIT_INSTR_OFFSETS
	.align		4
        /*0088*/ 	.byte	0x04, 0x1c
        /*008a*/ 	.short	(.L_23 - .L_22)


	//   ....[0]....
.L_22:
        /*008c*/ 	.word	0x00000270


	//----- nvinfo : EIATTR_CBANK_PARAM_SIZE
	.align		4
.L_23:
        /*0090*/ 	.byte	0x03, 0x19
        /*0092*/ 	.short	0x0020


	//----- nvinfo : EIATTR_PARAM_CBANK
	.align		4
        /*0094*/ 	.byte	0x04, 0x0a
        /*0096*/ 	.short	(.L_25 - .L_24)
	.align		4
.L_24:
        /*0098*/ 	.word	index@(.nv.constant0.kernel)
        /*009c*/ 	.short	0x0380
        /*009e*/ 	.short	0x0020


	//----- nvinfo : EIATTR_SW_WAR
	.align		4
.L_25:
        /*00a0*/ 	.byte	0x04, 0x36
        /*00a2*/ 	.short	(.L_27 - .L_26)
.L_26:
        /*00a4*/ 	.word	0x00000008
.L_27:


//--------------------- .nv.callgraph             --------------------------
	.section	.nv.callgraph,"",@"SHT_CUDA_CALLGRAPH"
	.align	4
	.sectionentsize	8
	.align		4
        /*0000*/ 	.word	0x00000000
	.align		4
        /*0004*/ 	.word	0xffffffff
	.align		4
        /*0008*/ 	.word	0x00000000
	.align		4
        /*000c*/ 	.word	0xfffffffe
	.align		4
        /*0010*/ 	.word	0x00000000
	.align		4
        /*0014*/ 	.word	0xfffffffd
	.align		4
        /*0018*/ 	.word	0x00000000
	.align		4
        /*001c*/ 	.word	0xfffffffc


//--------------------- .text.kernel              --------------------------
	.section	.text.kernel,"ax",@progbits
	.align	128
        .global         kernel
        .type           kernel,@function
        .size           kernel,(.L_x_4 - kernel)
        .other          kernel,@"STO_CUDA_ENTRY STV_DEFAULT"
kernel:
.text.kernel:
[----:B------:R-:W-:Y:S01]  /*0000*/  LDC R1, c[0x0][0x37c] ;  /* 0x0000df00ff017b82 */ /* 0x000fe20000000800 */
[----:B------:R-:W0:Y:S07]  /*0010*/  S2R R8, SR_CTAID.Y ;  /* 0x0000000000087919 */ /* 0x000e2e0000002600 */
[----:B------:R-:W1:Y:S01]  /*0020*/  S2UR UR6, SR_CTAID.X ;  /* 0x00000000000679c3 */ /* 0x000e620000002500 */
[----:B------:R-:W2:Y:S01]  /*0030*/  LDCU UR7, c[0x0][0x39c] ;  /* 0x00007380ff0777ac */ /* 0x000ea20008000800 */
[----:B------:R-:W3:Y:S06]  /*0040*/  LDCU UR8, c[0x0][0x39c] ;  /* 0x00007380ff0877ac */ /* 0x000eec0008000800 */
[----:B------:R-:W4:Y:S01]  /*0050*/  LDC.64 R6, c[0x0][0x388] ;  /* 0x0000e200ff067b82 */ /* 0x000f220000000a00 */
[----:B------:R-:W5:Y:S07]  /*0060*/  LDCU.64 UR4, c[0x0][0x358] ;  /* 0x00006b00ff0477ac */ /* 0x000f6e0008000a00 */
[----:B------:R-:W5:Y:S01]  /*0070*/  LDC.64 R10, c[0x0][0x390] ;  /* 0x0000e400ff0a7b82 */ /* 0x000f620000000a00 */
[----:B--2---:R-:W-:Y:S01]  /*0080*/  UISETP.GE.AND UP0, UPT, UR7, 0x1, UPT ;  /* 0x000000010700788c */ /* 0x004fe2000bf06270 */
[----:B-1----:R-:W-:-:S02]  /*0090*/  I2FP.F32.U32 R3, UR6 ;  /* 0x0000000600037c45 */ /* 0x002fc40008201000 */
[----:B0-----:R-:W-:-:S03]  /*00a0*/  I2FP.F32.U32 R5, R8 ;  /* 0x0000000800057245 */ /* 0x001fc60000201000 */
[----:B----4-:R-:W-:Y:S01]  /*00b0*/  FFMA R3, R3, R7, R6 ;  /* 0x0000000703037223 */ /* 0x010fe20000000006 */
[----:B---3--:R-:W-:Y:S01]  /*00c0*/  MOV R7, UR8 ;  /* 0x0000000800077c02 */ /* 0x008fe20008000f00 */
[----:B-----5:R-:W-:Y:S01]  /*00d0*/  FFMA R5, R5, R11, R10 ;  /* 0x0000000b05057223 */ /* 0x020fe2000000000a */
[----:B------:R-:W-:Y:S06]  /*00e0*/  BRA.U !UP0, `(.L_x_0) ;  /* 0x00000001084c7547 */ /* 0x000fec000b800000 */
[----:B------:R-:W-:Y:S01]  /*00f0*/  HFMA2 R0, -RZ, RZ, 0, 0 ;  /* 0x00000000ff007431 */ /* 0x000fe200000001ff */
[----:B------:R-:W-:Y:S01]  /*0100*/  MOV R2, R5 ;  /* 0x0000000500027202 */ /* 0x000fe20000000f00 */
[----:B------:R-:W0:Y:S01]  /*0110*/  LDCU UR7, c[0x0][0x39c] ;  /* 0x00007380ff0777ac */ /* 0x000e220008000800 */
[----:B------:R-:W-:-:S07]  /*0120*/  MOV R9, R3 ;  /* 0x0000000300097202 */ /* 0x000fce0000000f00 */
.L_x_2:
[----:B------:R-:W-:Y:S01]  /*0130*/  FMUL R6, R2, R2 ;  /* 0x0000000202067220 */ /* 0x000fe20000400000 */
[----:B------:R-:W-:-:S04]  /*0140*/  FMUL R11, R9, R9 ;  /* 0x00000009090b7220 */ /* 0x000fc80000400000 */
[----:B------:R-:W-:-:S05]  /*0150*/  FADD R4, R6, R11 ;  /* 0x0000000b06047221 */ /* 0x000fca0000000000 */
[----:B------:R-:W-:-:S13]  /*0160*/  FSETP.GT.AND P0, PT, R4, 4, PT ;  /* 0x408000000400780b */ /* 0x000fda0003f04000 */
[----:B------:R-:W-:Y:S05]  /*0170*/  @P0 BRA `(.L_x_1) ;  /* 0x0000000000240947 */ /* 0x000fea0003800000 */
[----:B------:R-:W-:Y:S01]  /*0180*/  IADD3 R0, PT, PT, R0, 0x1, RZ ;  /* 0x0000000100007810 */ /* 0x000fe20007ffe0ff */
[CC--:B------:R-:W-:Y:S01]  /*0190*/  FMUL R4, R9.reuse, R2.reuse ;  /* 0x0000000209047220 */ /* 0x0c0fe20000400000 */
[----:B------:R-:W-:Y:S02]  /*01a0*/  FADD R6, -R6, R11 ;  /* 0x0000000b06067221 */ /* 0x000fe40000000100 */
[----:B0-----:R-:W-:Y:S01]  /*01b0*/  ISETP.GE.AND P0, PT, R0, UR7, PT ;  /* 0x0000000700007c0c */ /* 0x001fe2000bf06270 */
[----:B------:R-:W-:Y:S01]  /*01c0*/  FFMA R4, R9, R2, R4 ;  /* 0x0000000209047223 */ /* 0x000fe20000000004 */
[----:B------:R-:W-:-:S03]  /*01d0*/  FADD R9, R3, R6 ;  /* 0x0000000603097221 */ /* 0x000fc60000000000 */
[----:B------:R-:W-:-:S08]  /*01e0*/  FADD R2, R5, R4 ;  /* 0x0000000405027221 */ /* 0x000fd00000000000 */
[----:B------:R-:W-:Y:S05]  /*01f0*/  @!P0 BRA `(.L_x_2) ;  /* 0xfffffffc00cc8947 */ /* 0x000fea000383ffff */
[----:B------:R-:W-:Y:S05]  /*0200*/  BRA `(.L_x_0) ;  /* 0x0000000000047947 */ /* 0x000fea0003800000 */
.L_x_1:
[----:B------:R-:W-:-:S07]  /*0210*/  MOV R7, R0 ;  /* 0x0000000000077202 */ /* 0x000fce0000000f00 */
.L_x_0:
[----:B------:R-:W1:Y:S08]  /*0220*/  LDC R5, c[0x0][0x398] ;  /* 0x0000e600ff057b82 */ /* 0x000e700000000800 */
[----:B------:R-:W2:Y:S01]  /*0230*/  LDC.64 R2, c[0x0][0x380] ;  /* 0x0000e000ff027b82 */ /* 0x000ea20000000a00 */
[----:B-1----:R-:W-:-:S04]  /*0240*/  IMAD R5, R8, R5, UR6 ;  /* 0x0000000608057e24 */ /* 0x002fc8000f8e0205 */
[----:B--2---:R-:W-:-:S05]  /*0250*/  IMAD.WIDE.U32 R2, R5, 0x4, R2 ;  /* 0x0000000405027825 */ /* 0x004fca00078e0002 */
[----:B------:R-:W-:Y:S01]  /*0260*/  STG.E desc[UR4][R2.64], R7 ;  /* 0x0000000702007986 */ /* 0x000fe2000c101904 */
[----:B0-----:R-:W-:Y:S05]  /*0270*/  EXIT ;  /* 0x000000000000794d */ /* 0x001fea0003800000 */
.L_x_3:
[----:B------:R-:W-:-:S00]  /*0280*/  BRA `(.L_x_3) ;  /* 0xfffffffc00fc7947 */ /* 0x000fc0000383ffff */
[----:B------:R-:W-:-:S00]  /*0290*/  NOP ;  /* 0x0000000000007918 */ /* 0x000fc00000000000 */
        /* <DEDUP_REMOVED lines=14> */
.L_x_4:


//--------------------- .nv.shared.reserved.0     --------------------------
	.section	.nv.shared.reserved.0,"aw",@nobits
	.weak		__nv_reservedSMEM_offset_0_alias
	.size		__nv_reservedSMEM_offset_0_alias, 0, 64
	.other		__nv_reservedSMEM_offset_0_alias,@"STO_CUDA_RESERVED_SHARED STV_DEFAULT"
__nv_reservedSMEM_offset_0_alias:
	.zero		0
	.zero		64


//--------------------- .nv.constant0.kernel      --------------------------
	.section	.nv.constant0.kernel,"a",@progbits
	.sectionflags	@""
	.align	4
.nv.constant0.kernel:
	.zero		928


//--------------------- SYMBOLS --------------------------

	.type		.nv.reservedSmem.offset0,@object
	.size		.nv.reservedSmem.offset0,0x4
